	.headerflags	@"EF_CUDA_TEXMODE_UNIFIED EF_CUDA_64BIT_ADDRESS EF_CUDA_ACCELERATORS EF_CUDA_SM90 EF_CUDA_VIRTUAL_SM(EF_CUDA_SM90)"
	.elftype	@"ET_EXEC"


//--------------------- .nv.info                  --------------------------
	.section	.nv.info,"",@"SHT_CUDA_INFO"
	.align	4


	//----- nvinfo : EIATTR_REGCOUNT
	.align		4
        /*0000*/ 	.byte	0x04, 0x2f
        /*0002*/ 	.short	(.L_1 - .L_0)
	.align		4
.L_0:
        /*0004*/ 	.word	index@(triton_poi_fused_cat_2)
        /*0008*/ 	.word	0x0000000d


	//----- nvinfo : EIATTR_MIN_STACK_SIZE
	.align		4
.L_1:
        /*000c*/ 	.byte	0x04, 0x12
        /*000e*/ 	.short	(.L_3 - .L_2)
	.align		4
.L_2:
        /*0010*/ 	.word	index@(triton_poi_fused_cat_2)
        /*0014*/ 	.word	0x00000000


	//----- nvinfo : EIATTR_FRAME_SIZE
	.align		4
.L_3:
        /*0018*/ 	.byte	0x04, 0x11
        /*001a*/ 	.short	(.L_5 - .L_4)
	.align		4
.L_4:
        /*001c*/ 	.word	index@(triton_poi_fused_cat_2)
        /*0020*/ 	.word	0x00000000


	//----- nvinfo : EIATTR_MIN_STACK_SIZE
	.align		4
.L_5:
        /*0024*/ 	.byte	0x04, 0x12
        /*0026*/ 	.short	(.L_7 - .L_6)
	.align		4
.L_6:
        /*0028*/ 	.word	index@(triton_poi_fused_cat_2)
        /*002c*/ 	.word	0x00000000
.L_7:


//--------------------- .nv.info.triton_poi_fused_cat_2 --------------------------
	.section	.nv.info.triton_poi_fused_cat_2,"",@"SHT_CUDA_INFO"
	.sectionflags	@""
	.align	4


	//----- nvinfo : EIATTR_CUDA_API_VERSION
	.align		4
        /*0000*/ 	.byte	0x04, 0x37
        /*0002*/ 	.short	(.L_9 - .L_8)
.L_8:
        /*0004*/ 	.word	0x0000007c


	//----- nvinfo : EIATTR_KPARAM_INFO
	.align		4
.L_9:
        /*0008*/ 	.byte	0x04, 0x17
        /*000a*/ 	.short	(.L_11 - .L_10)
.L_10:
        /*000c*/ 	.word	0x00000000
        /*0010*/ 	.short	0x0003
        /*0012*/ 	.short	0x0018
        /*0014*/ 	.byte	0x00, 0xf0, 0x11, 0x00


	//----- nvinfo : EIATTR_KPARAM_INFO
	.align		4
.L_11:
        /*0018*/ 	.byte	0x04, 0x17
        /*001a*/ 	.short	(.L_13 - .L_12)
.L_12:
        /*001c*/ 	.word	0x00000000
        /*0020*/ 	.short	0x0002
        /*0022*/ 	.short	0x0010
        /*0024*/ 	.byte	0x00, 0xf4, 0x21, 0x00


	//----- nvinfo : EIATTR_KPARAM_INFO
	.align		4
.L_13:
        /*0028*/ 	.byte	0x04, 0x17
        /*002a*/ 	.short	(.L_15 - .L_14)
.L_14:
        /*002c*/ 	.word	0x00000000
        /*0030*/ 	.short	0x0001
        /*0032*/ 	.short	0x0008
        /*0034*/ 	.byte	0x00, 0xf4, 0x21, 0x00


	//----- nvinfo : EIATTR_KPARAM_INFO
	.align		4
.L_15:
        /*0038*/ 	.byte	0x04, 0x17
        /*003a*/ 	.short	(.L_17 - .L_16)
.L_16:
        /*003c*/ 	.word	0x00000000
        /*0040*/ 	.short	0x0000
        /*0042*/ 	.short	0x0000
        /*0044*/ 	.byte	0x00, 0xf4, 0x21, 0x00


	//----- nvinfo : EIATTR_SPARSE_MMA_MASK
	.align		4
.L_17:
        /*0048*/ 	.byte	0x03, 0x50
        /*004a*/ 	.short	0x0000


	//----- nvinfo : EIATTR_MAXREG_COUNT
	.align		4
        /*004c*/ 	.byte	0x03, 0x1b
        /*004e*/ 	.short	0x00ff


	//----- nvinfo : EIATTR_EXIT_INSTR_OFFSETS
	.align		4
        /*0050*/ 	.byte	0x04, 0x1c
        /*0052*/ 	.short	(.L_19 - .L_18)


	//   ....[0]....
.L_18:
        /*0054*/ 	.word	0x000002d0


	//   ....[1]....
        /*0058*/ 	.word	0x000002f0


	//----- nvinfo : EIATTR_REQNTID
	.align		4
.L_19:
        /*005c*/ 	.byte	0x04, 0x10
        /*005e*/ 	.short	(.L_21 - .L_20)
.L_20:
        /*0060*/ 	.word	0x00000080
        /*0064*/ 	.word	0x00000001
        /*0068*/ 	.word	0x00000001


	//----- nvinfo : EIATTR_CBANK_PARAM_SIZE
	.align		4
.L_21:
        /*006c*/ 	.byte	0x03, 0x19
        /*006e*/ 	.short	0x001c


	//----- nvinfo : EIATTR_PARAM_CBANK
	.align		4
        /*0070*/ 	.byte	0x04, 0x0a
        /*0072*/ 	.short	(.L_23 - .L_22)
	.align		4
.L_22:
        /*0074*/ 	.word	index@(.nv.constant0.triton_poi_fused_cat_2)
        /*0078*/ 	.short	0x0210
        /*007a*/ 	.short	0x001c


	//----- nvinfo : EIATTR_SW_WAR
	.align		4
.L_23:
        /*007c*/ 	.byte	0x04, 0x36
        /*007e*/ 	.short	(.L_25 - .L_24)
.L_24:
        /*0080*/ 	.word	0x00000008
.L_25:


//--------------------- .nv.callgraph             --------------------------
	.section	.nv.callgraph,"",@"SHT_CUDA_CALLGRAPH"
	.align	4
	.sectionentsize	8
	.align		4
        /*0000*/ 	.word	0x00000000
	.align		4
        /*0004*/ 	.word	0xffffffff
	.align		4
        /*0008*/ 	.word	0x00000000
	.align		4
        /*000c*/ 	.word	0xfffffffe
	.align		4
        /*0010*/ 	.word	0x00000000
	.align		4
        /*0014*/ 	.word	0xfffffffd
	.align		4
        /*0018*/ 	.word	0x00000000
	.align		4
        /*001c*/ 	.word	0xfffffffc


//--------------------- .text.triton_poi_fused_cat_2 --------------------------
	.section	.text.triton_poi_fused_cat_2,"ax",@progbits
	.align	128
        .global         triton_poi_fused_cat_2
        .type           triton_poi_fused_cat_2,@function
        .size           triton_poi_fused_cat_2,(.L_x_1 - triton_poi_fused_cat_2)
        .other          triton_poi_fused_cat_2,@"STO_CUDA_ENTRY STV_DEFAULT"
triton_poi_fused_cat_2:
.text.triton_poi_fused_cat_2:
[----:B------:R-:W0:Y:S02]  /*0000*/  LDC R1, c[0x0][0x28] ;  /* 0x00000a00ff017b82 */ /* 0x000e240000000800 */
[----:B------:R-:W1:Y:S01]  /*0010*/  S2R R0, SR_TID.X ;  /* 0x0000000000007919 */ /* 0x000e620000002100 */
[----:B------:R-:W-:Y:S01]  /*0020*/  ULDC.64 UR4, c[0x0][0x218] ;  /* 0x0000860000047ab9 */ /* 0x000fe20000000a00 */
[----:B------:R-:W2:Y:S01]  /*0030*/  S2R R3, SR_CTAID.X ;  /* 0x0000000000037919 */ /* 0x000ea20000002500 */
[----:B-1----:R-:W-:-:S05]  /*0040*/  LOP3.LUT R0, R0, 0x7f, RZ, 0xc0, !PT ;  /* 0x0000007f00007812 */ /* 0x002fca00078ec0ff */
[----:B--2---:R-:W-:-:S05]  /*0050*/  IMAD R0, R3, 0x80, R0 ;  /* 0x0000008003007824 */ /* 0x004fca00078e0200 */
[----:B------:R-:W-:Y:S02]  /*0060*/  SHF.R.S32.HI R3, RZ, 0x1f, R0 ;  /* 0x0000001fff037819 */ /* 0x000fe40000011400 */
[----:B------:R-:W-:Y:S02]  /*0070*/  ISETP.GE.AND P0, PT, R0, 0x100, PT ;  /* 0x000001000000780c */ /* 0x000fe40003f06270 */
[CC--:B------:R-:W-:Y:S02]  /*0080*/  LEA.HI R2, R3.reuse, R0.reuse, RZ, 0x4 ;  /* 0x0000000003027211 */ /* 0x0c0fe400078f20ff */
[----:B------:R-:W-:Y:S02]  /*0090*/  LEA.HI R7, R3, R0, RZ, 0x6 ;  /* 0x0000000003077211 */ /* 0x000fe400078f30ff */
[----:B------:R-:W-:Y:S02]  /*00a0*/  SHF.R.S32.HI R4, RZ, 0x4, R2 ;  /* 0x00000004ff047819 */ /* 0x000fe40000011402 */
[----:B------:R-:W-:-:S02]  /*00b0*/  SHF.R.S32.HI R8, RZ, 0x6, R7 ;  /* 0x00000006ff087819 */ /* 0x000fc40000011407 */
[----:B------:R-:W-:Y:S02]  /*00c0*/  LEA.HI R5, R4, R4, RZ, 0x2 ;  /* 0x0000000404057211 */ /* 0x000fe400078f10ff */
[----:B------:R-:W-:Y:S01]  /*00d0*/  LOP3.LUT R3, R2, 0xfffffff0, RZ, 0xc0, !PT ;  /* 0xfffffff002037812 */ /* 0x000fe200078ec0ff */
[----:B------:R-:W-:Y:S01]  /*00e0*/  IMAD.SHL.U32 R8, R8, 0x20, RZ ;  /* 0x0000002008087824 */ /* 0x000fe200078e00ff */
[----:B------:R-:W-:-:S03]  /*00f0*/  LOP3.LUT R5, R5, 0xfffffffc, RZ, 0xc0, !PT ;  /* 0xfffffffc05057812 */ /* 0x000fc600078ec0ff */
[----:B------:R-:W-:Y:S02]  /*0100*/  IMAD.IADD R3, R0, 0x1, -R3 ;  /* 0x0000000100037824 */ /* 0x000fe400078e0a03 */
[----:B------:R-:W-:Y:S01]  /*0110*/  IMAD.IADD R6, R4, 0x1, -R5 ;  /* 0x0000000104067824 */ /* 0x000fe200078e0a05 */
[----:B------:R-:W-:Y:S02]  /*0120*/  SHF.R.S32.HI R5, RZ, 0x1f, R8 ;  /* 0x0000001fff057819 */ /* 0x000fe40000011408 */
[----:B------:R-:W-:Y:S01]  /*0130*/  SHF.R.S32.HI R9, RZ, 0x1f, R3 ;  /* 0x0000001fff097819 */ /* 0x000fe20000011403 */
[C---:B------:R-:W-:Y:S01]  /*0140*/  IMAD.SHL.U32 R2, R6.reuse, 0x10, RZ ;  /* 0x0000001006027824 */ /* 0x040fe200078e00ff */
[----:B------:R-:W-:-:S04]  /*0150*/  ISETP.GT.AND P3, PT, R6, 0x1, !P0 ;  /* 0x000000010600780c */ /* 0x000fc80004764270 */
[----:B------:R-:W-:Y:S02]  /*0160*/  IADD3 R10, P1, P2, R2, R3, R8 ;  /* 0x00000003020a7210 */ /* 0x000fe40007a3e008 */
[----:B------:R-:W-:Y:S02]  /*0170*/  SHF.R.S32.HI R4, RZ, 0x1f, R2 ;  /* 0x0000001fff047819 */ /* 0x000fe40000011402 */
[----:B------:R-:W1:Y:S02]  /*0180*/  LDC.64 R2, c[0x0][0x210] ;  /* 0x00008400ff027b82 */ /* 0x000e640000000a00 */
[----:B------:R-:W-:Y:S01]  /*0190*/  IADD3.X R5, R4, R9, R5, P1, P2 ;  /* 0x0000000904057210 */ /* 0x000fe20000fe4405 */
[----:B------:R-:W-:Y:S01]  /*01a0*/  IMAD.MOV.U32 R9, RZ, RZ, RZ ;  /* 0x000000ffff097224 */ /* 0x000fe200078e00ff */
[----:B------:R-:W-:-:S04]  /*01b0*/  LEA R4, P1, R10, UR4, 0x2 ;  /* 0x000000040a047c11 */ /* 0x000fc8000f8210ff */
[----:B------:R-:W-:Y:S01]  /*01c0*/  LEA.HI.X R5, R10, UR5, R5, 0x2, P1 ;  /* 0x000000050a057c11 */ /* 0x000fe200088f1405 */
[----:B------:R-:W-:Y:S01]  /*01d0*/  ULDC.64 UR4, c[0x0][0x208] ;  /* 0x0000820000047ab9 */ /* 0x000fe20000000a00 */
[----:B------:R-:W-:-:S03]  /*01e0*/  ISETP.GE.AND P1, PT, R6, 0x2, PT ;  /* 0x000000020600780c */ /* 0x000fc60003f26270 */
[----:B------:R2:W3:Y:S01]  /*01f0*/  @P3 LDG.E R9, desc[UR4][R4.64+-0x80] ;  /* 0xffff800404093981 */ /* 0x0004e2000c1e1900 */
[----:B------:R-:W-:Y:S02]  /*0200*/  LOP3.LUT R7, R7, 0xffffffc0, RZ, 0xc0, !PT ;  /* 0xffffffc007077812 */ /* 0x000fe400078ec0ff */
[----:B------:R-:W-:Y:S02]  /*0210*/  ISETP.LT.AND P2, PT, R0, 0x100, !P1 ;  /* 0x000001000000780c */ /* 0x000fe40004f41270 */
[----:B------:R-:W-:Y:S01]  /*0220*/  IADD3 R7, R8, R0, -R7 ;  /* 0x0000000008077210 */ /* 0x000fe20007ffe807 */
[----:B------:R-:W-:-:S04]  /*0230*/  IMAD.MOV.U32 R8, RZ, RZ, RZ ;  /* 0x000000ffff087224 */ /* 0x000fc800078e00ff */
[----:B-1----:R-:W-:Y:S02]  /*0240*/  IMAD.WIDE R2, R7, 0x4, R2 ;  /* 0x0000000407027825 */ /* 0x002fe400078e0202 */
[----:B------:R-:W2:Y:S04]  /*0250*/  LDC.64 R6, c[0x0][0x220] ;  /* 0x00008800ff067b82 */ /* 0x000ea80000000a00 */
[----:B------:R-:W4:Y:S01]  /*0260*/  @P2 LDG.E R8, desc[UR4][R2.64] ;  /* 0x0000000402082981 */ /* 0x000f22000c1e1900 */
[----:B--2---:R-:W-:Y:S01]  /*0270*/  IMAD.WIDE R4, R0, 0x4, R6 ;  /* 0x0000000400047825 */ /* 0x004fe200078e0206 */
[----:B---3--:R-:W-:-:S04]  /*0280*/  SEL R9, R9, RZ, P3 ;  /* 0x000000ff09097207 */ /* 0x008fc80001800000 */
[----:B------:R-:W-:Y:S02]  /*0290*/  FSETP.GT.AND P3, PT, R9, RZ, PT ;  /* 0x000000ff0900720b */ /* 0x000fe40003f64000 */
[----:B----4-:R-:W-:-:S11]  /*02a0*/  SEL R8, R8, RZ, P2 ;  /* 0x000000ff08087207 */ /* 0x010fd60001000000 */
[----:B------:R-:W-:-:S05]  /*02b0*/  @!P3 FMUL R9, R9, 0.10000000149011611938 ;  /* 0x3dcccccd0909b820 */ /* 0x000fca0000400000 */
[----:B------:R-:W-:Y:S01]  /*02c0*/  SEL R9, R8, R9, !P1 ;  /* 0x0000000908097207 */ /* 0x000fe20004800000 */
[----:B------:R-:W-:Y:S06]  /*02d0*/  @P0 EXIT ;  /* 0x000000000000094d */ /* 0x000fec0003800000 */
[----:B------:R-:W-:Y:S01]  /*02e0*/  STG.E desc[UR4][R4.64], R9 ;  /* 0x0000000904007986 */ /* 0x000fe2000c101904 */
[----:B------:R-:W-:Y:S05]  /*02f0*/  EXIT ;  /* 0x000000000000794d */ /* 0x000fea0003800000 */
.L_x_0:
[----:B------:R-:W-:-:S00]  /*0300*/  BRA `(.L_x_0) ;  /* 0xfffffffc00fc7947 */ /* 0x000fc0000383ffff */
[----:B------:R-:W-:-:S00]  /*0310*/  NOP ;  /* 0x0000000000007918 */ /* 0x000fc00000000000 */
        /* <DEDUP_REMOVED lines=14> */
.L_x_1:


//--------------------- .nv.constant0.triton_poi_fused_cat_2 --------------------------
	.section	.nv.constant0.triton_poi_fused_cat_2,"a",@progbits
	.sectionflags	@""
	.align	4
.nv.constant0.triton_poi_fused_cat_2:
	.zero		556
